//
// Generated by NVIDIA NVVM Compiler
//
// Compiler Build ID: CL-36424714
// Cuda compilation tools, release 13.0, V13.0.88
// Based on NVVM 20.0.0
//

.version 9.0
.target sm_100
.address_size 64

	// .globl	_Z6myplusPfS_S_i
.extern .func  (.param .b32 func_retval0) vprintf
(
	.param .b64 vprintf_param_0,
	.param .b64 vprintf_param_1
)
;
.global .align 1 .b8 $str[14] = {103, 112, 117, 32, 112, 114, 105, 110, 116, 58, 37, 102, 10};

.visible .entry _Z6myplusPfS_S_i(
	.param .u64 .ptr .align 1 _Z6myplusPfS_S_i_param_0,
	.param .u64 .ptr .align 1 _Z6myplusPfS_S_i_param_1,
	.param .u64 .ptr .align 1 _Z6myplusPfS_S_i_param_2,
	.param .u32 _Z6myplusPfS_S_i_param_3
)
{
	.local .align 8 .b8 	__local_depot0[8];
	.reg .b64 	%SP;
	.reg .b64 	%SPL;
	.reg .pred 	%p<2>;
	.reg .b32 	%r<9>;
	.reg .b32 	%f<4>;
	.reg .b64 	%rd<15>;
	.reg .b64 	%fd<2>;

	mov.u64 	%SPL, __local_depot0;
	cvta.local.u64 	%SP, %SPL;
	ld.param.u64 	%rd1, [_Z6myplusPfS_S_i_param_0];
	ld.param.u64 	%rd2, [_Z6myplusPfS_S_i_param_1];
	ld.param.u64 	%rd3, [_Z6myplusPfS_S_i_param_2];
	cvta.to.global.u64 	%rd4, %rd3;
	cvta.to.global.u64 	%rd5, %rd2;
	cvta.to.global.u64 	%rd6, %rd1;
	mov.u32 	%r1, %ntid.x;
	mov.u32 	%r2, %ctaid.x;
	mov.u32 	%r3, %tid.x;
	mad.lo.s32 	%r4, %r1, %r2, %r3;
	mul.wide.s32 	%rd7, %r4, 4;
	add.s64 	%rd8, %rd6, %rd7;
	ld.global.f32 	%f2, [%rd8];
	add.s64 	%rd9, %rd5, %rd7;
	ld.global.f32 	%f3, [%rd9];
	add.f32 	%f1, %f2, %f3;
	add.s64 	%rd10, %rd4, %rd7;
	st.global.f32 	[%rd10], %f1;
	mad.lo.s32 	%r5, %r4, 652835029, 17179864;
	shf.l.wrap.b32 	%r6, %r5, %r5, 29;
	setp.gt.u32 	%p1, %r6, 4294966;
	@%p1 bra 	$L__BB0_2;
	add.u64 	%rd11, %SP, 0;
	add.u64 	%rd12, %SPL, 0;
	cvt.f64.f32 	%fd1, %f1;
	st.local.f64 	[%rd12], %fd1;
	mov.u64 	%rd13, $str;
	cvta.global.u64 	%rd14, %rd13;
	{ // callseq 0, 0
	.param .b64 param0;
	st.param.b64 	[param0], %rd14;
	.param .b64 param1;
	st.param.b64 	[param1], %rd11;
	.param .b32 retval0;
	call.uni (retval0), 
	vprintf, 
	(
	param0, 
	param1
	);
	ld.param.b32 	%r7, [retval0];
	} // callseq 0
$L__BB0_2:
	ret;

}


// ===== COMPILED SASS (sm_100) =====

	.target	sm_100

	.elftype	@"ET_EXEC"


//--------------------- .note.nv.tkinfo           --------------------------
	.section	.note.nv.tkinfo,"",@"SHT_NOTE"
	.sectionflags	@"SHF_NOTE_NV_TKINFO"
	.tkinfo
        /*0018*/ 	.word	0x00000002
        /*0030*/ 	.string	""
        /*0030*/ 	.string	"ptxas"
        /*0030*/ 	.string	"Cuda compilation tools, release 13.0, V13.0.88"
        /*0030*/ 	.string	"Build cuda_13.0.r13.0/compiler.36424714_0"
        /*0030*/ 	.string	"-arch sm_100 -m 64 "



//--------------------- .note.nv.cuinfo           --------------------------
	.section	.note.nv.cuinfo,"",@"SHT_NOTE"
	.sectionflags	@"SHF_NOTE_NV_CUINFO"
        /*0018*/ 	.short	0x0002
        /*001a*/ 	.short	0x0064
        /*001c*/ 	.short	0x0082
	.zero		2


//--------------------- .nv.info                  --------------------------
	.section	.nv.info,"",@"SHT_CUDA_INFO"
	.align	4


	//----- nvinfo : EIATTR_REGCOUNT
	.align		4
        /*0000*/ 	.byte	0x04, 0x2f
        /*0002*/ 	.short	(.L_2 - .L_1)
	.align		4
.L_1:
        /*0004*/ 	.word	index@(_Z6myplusPfS_S_i)
        /*0008*/ 	.word	0x00000018


	//----- nvinfo : EIATTR_FRAME_SIZE
	.align		4
.L_2:
        /*000c*/ 	.byte	0x04, 0x11
        /*000e*/ 	.short	(.L_4 - .L_3)
	.align		4
.L_3:
        /*0010*/ 	.word	index@(_Z6myplusPfS_S_i)
        /*0014*/ 	.word	0x00000008


	//----- nvinfo : EIATTR_MIN_STACK_SIZE
	.align		4
.L_4:
        /*0018*/ 	.byte	0x04, 0x12
        /*001a*/ 	.short	(.L_6 - .L_5)
	.align		4
.L_5:
        /*001c*/ 	.word	index@(_Z6myplusPfS_S_i)
        /*0020*/ 	.word	0x00000008
.L_6:


//--------------------- .nv.compat                --------------------------
	.section	.nv.compat,"",@"SHT_CUDA_COMPAT_INFO"
	.align	4
        /*0000*/ 	.byte	0x02, 0x09, 0x00, 0x00, 0x02, 0x02, 0x01, 0x00, 0x02, 0x05, 0x05, 0x00, 0x03, 0x07, 0x01, 0x01
        /*0010*/ 	.byte	0x02, 0x03, 0x00, 0x00, 0x02, 0x06, 0x01, 0x00, 0x04, 0x0b, 0x08, 0x00, 0x09, 0x00, 0x00, 0x00
        /*0020*/ 	.byte	0x00, 0x00, 0x00, 0x00


//--------------------- .nv.info._Z6myplusPfS_S_i --------------------------
	.section	.nv.info._Z6myplusPfS_S_i,"",@"SHT_CUDA_INFO"
	.sectionflags	@""
	.align	4


	//----- nvinfo : EIATTR_CUDA_API_VERSION
	.align		4
        /*0000*/ 	.byte	0x04, 0x37
        /*0002*/ 	.short	(.L_8 - .L_7)
.L_7:
        /*0004*/ 	.word	0x00000082


	//----- nvinfo : EIATTR_KPARAM_INFO
	.align		4
.L_8:
        /*0008*/ 	.byte	0x04, 0x17
        /*000a*/ 	.short	(.L_10 - .L_9)
.L_9:
        /*000c*/ 	.word	0x00000000
        /*0010*/ 	.short	0x0003
        /*0012*/ 	.short	0x0018
        /*0014*/ 	.byte	0x00, 0xf0, 0x11, 0x00


	//----- nvinfo : EIATTR_KPARAM_INFO
	.align		4
.L_10:
        /*0018*/ 	.byte	0x04, 0x17
        /*001a*/ 	.short	(.L_12 - .L_11)
.L_11:
        /*001c*/ 	.word	0x00000000
        /*0020*/ 	.short	0x0002
        /*0022*/ 	.short	0x0010
        /*0024*/ 	.byte	0x00, 0xf5, 0x21, 0x00


	//----- nvinfo : EIATTR_KPARAM_INFO
	.align		4
.L_12:
        /*0028*/ 	.byte	0x04, 0x17
        /*002a*/ 	.short	(.L_14 - .L_13)
.L_13:
        /*002c*/ 	.word	0x00000000
        /*0030*/ 	.short	0x0001
        /*0032*/ 	.short	0x0008
        /*0034*/ 	.byte	0x00, 0xf5, 0x21, 0x00


	//----- nvinfo : EIATTR_KPARAM_INFO
	.align		4
.L_14:
        /*0038*/ 	.byte	0x04, 0x17
        /*003a*/ 	.short	(.L_16 - .L_15)
.L_15:
        /*003c*/ 	.word	0x00000000
        /*0040*/ 	.short	0x0000
        /*0042*/ 	.short	0x0000
        /*0044*/ 	.byte	0x00, 0xf5, 0x21, 0x00


	//----- nvinfo : EIATTR_SPARSE_MMA_MASK
	.align		4
.L_16:
        /*0048*/ 	.byte	0x03, 0x50
        /*004a*/ 	.short	0x0000


	//----- nvinfo : EIATTR_MAXREG_COUNT
	.align		4
        /*004c*/ 	.byte	0x03, 0x1b
        /*004e*/ 	.short	0x00ff


	//----- nvinfo : EIATTR_EXTERNS
	.align		4
        /*0050*/ 	.byte	0x04, 0x0f
        /*0052*/ 	.short	(.L_18 - .L_17)


	//   ....[0]....
	.align		4
.L_17:
        /*0054*/ 	.word	index@(vprintf)


	//----- nvinfo : EIATTR_MERCURY_ISA_VERSION
	.align		4
.L_18:
        /*0058*/ 	.byte	0x03, 0x5f
        /*005a*/ 	.short	0x0101


	//----- nvinfo : EIATTR_VRC_CTA_INIT_COUNT
	.align		4
        /*005c*/ 	.byte	0x02, 0x4a
	.zero		1
	.zero		1


	//----- nvinfo : EIATTR_SYSCALL_OFFSETS
	.align		4
        /*0060*/ 	.byte	0x04, 0x46
        /*0062*/ 	.short	(.L_20 - .L_19)


	//   ....[0]....
.L_19:
        /*0064*/ 	.word	0x00000220


	//----- nvinfo : EIATTR_EXIT_INSTR_OFFSETS
	.align		4
.L_20:
        /*0068*/ 	.byte	0x04, 0x1c
        /*006a*/ 	.short	(.L_22 - .L_21)


	//   ....[0]....
.L_21:
        /*006c*/ 	.word	0x00000190


	//   ....[1]....
        /*0070*/ 	.word	0x00000230


	//----- nvinfo : EIATTR_CRS_STACK_SIZE
	.align		4
.L_22:
        /*0074*/ 	.byte	0x04, 0x1e
        /*0076*/ 	.short	(.L_24 - .L_23)
.L_23:
        /*0078*/ 	.word	0x00000000


	//----- nvinfo : EIATTR_CBANK_PARAM_SIZE
	.align		4
.L_24:
        /*007c*/ 	.byte	0x03, 0x19
        /*007e*/ 	.short	0x001c


	//----- nvinfo : EIATTR_PARAM_CBANK
	.align		4
        /*0080*/ 	.byte	0x04, 0x0a
        /*0082*/ 	.short	(.L_26 - .L_25)
	.align		4
.L_25:
        /*0084*/ 	.word	index@(.nv.constant0._Z6myplusPfS_S_i)
        /*0088*/ 	.short	0x0380
        /*008a*/ 	.short	0x001c


	//----- nvinfo : EIATTR_SW_WAR
	.align		4
.L_26:
        /*008c*/ 	.byte	0x04, 0x36
        /*008e*/ 	.short	(.L_28 - .L_27)
.L_27:
        /*0090*/ 	.word	0x00000008
.L_28:


//--------------------- .nv.callgraph             --------------------------
	.section	.nv.callgraph,"",@"SHT_CUDA_CALLGRAPH"
	.align	4
	.sectionentsize	8
	.align		4
        /*0000*/ 	.word	0x00000000
	.align		4
        /*0004*/ 	.word	0xffffffff
	.align		4
        /*0008*/ 	.word	index@(_Z6myplusPfS_S_i)
	.align		4
        /*000c*/ 	.word	index@(vprintf)
	.align		4
        /*0010*/ 	.word	0x00000000
	.align		4
        /*0014*/ 	.word	0xfffffffe
	.align		4
        /*0018*/ 	.word	0x00000000
	.align		4
        /*001c*/ 	.word	0xfffffffd
	.align		4
        /*0020*/ 	.word	0x00000000
	.align		4
        /*0024*/ 	.word	0xfffffffc


//--------------------- .nv.constant4             --------------------------
	.section	.nv.constant4,"a",@progbits
	.align	8
	.align		8
.nv.constant4:
        /*0000*/ 	.dword	vprintf
	.align		8
        /*0008*/ 	.dword	$str


//--------------------- .text._Z6myplusPfS_S_i    --------------------------
	.section	.text._Z6myplusPfS_S_i,"ax",@progbits
	.align	128
        .global         _Z6myplusPfS_S_i
        .type           _Z6myplusPfS_S_i,@function
        .size           _Z6myplusPfS_S_i,(.L_x_2 - _Z6myplusPfS_S_i)
        .other          _Z6myplusPfS_S_i,@"STO_CUDA_ENTRY STV_DEFAULT"
_Z6myplusPfS_S_i:
.text._Z6myplusPfS_S_i:
[----:B------:R-:W0:Y:S01]  /*0000*/  LDC R1, c[0x0][0x37c] ;  /* 0x0000df00ff017b82 */ /* 0x000e220000000800 */
[----:B------:R-:W1:Y:S07]  /*0010*/  S2R R7, SR_CTAID.X ;  /* 0x0000000000077919 */ /* 0x000e6e0000002500 */
[----:B------:R-:W2:Y:S01]  /*0020*/  LDC.64 R4, c[0x0][0x388] ;  /* 0x0000e200ff047b82 */ /* 0x000ea20000000a00 */
[----:B------:R-:W3:Y:S01]  /*0030*/  LDCU UR7, c[0x0][0x2fc] ;  /* 0x00005f80ff0777ac */ /* 0x000ee20008000800 */
[----:B0-----:R-:W-:Y:S01]  /*0040*/  IADD3 R1, PT, PT, R1, -0x8, RZ ;  /* 0xfffffff801017810 */ /* 0x001fe20007ffe0ff */
[----:B------:R-:W1:Y:S01]  /*0050*/  S2R R0, SR_TID.X ;  /* 0x0000000000007919 */ /* 0x000e620000002100 */
[----:B------:R-:W1:Y:S04]  /*0060*/  LDCU UR6, c[0x0][0x360] ;  /* 0x00006c00ff0677ac */ /* 0x000e680008000800 */
[----:B------:R-:W0:Y:S01]  /*0070*/  LDC.64 R2, c[0x0][0x380] ;  /* 0x0000e000ff027b82 */ /* 0x000e220000000a00 */
[----:B------:R-:W4:Y:S07]  /*0080*/  LDCU.64 UR4, c[0x0][0x358] ;  /* 0x00006b00ff0477ac */ /* 0x000f2e0008000a00 */
[----:B------:R-:W5:Y:S01]  /*0090*/  LDC.64 R8, c[0x0][0x390] ;  /* 0x0000e400ff087b82 */ /* 0x000f620000000a00 */
[----:B-1----:R-:W-:-:S04]  /*00a0*/  IMAD R7, R7, UR6, R0 ;  /* 0x0000000607077c24 */ /* 0x002fc8000f8e0200 */
[----:B--2---:R-:W-:-:S04]  /*00b0*/  IMAD.WIDE R4, R7, 0x4, R4 ;  /* 0x0000000407047825 */ /* 0x004fc800078e0204 */
[C---:B0-----:R-:W-:Y:S02]  /*00c0*/  IMAD.WIDE R2, R7.reuse, 0x4, R2 ;  /* 0x0000000407027825 */ /* 0x041fe400078e0202 */
[----:B----4-:R-:W2:Y:S04]  /*00d0*/  LDG.E R5, desc[UR4][R4.64] ;  /* 0x0000000404057981 */ /* 0x010ea8000c1e1900 */
[----:B------:R-:W2:Y:S01]  /*00e0*/  LDG.E R0, desc[UR4][R2.64] ;  /* 0x0000000402007981 */ /* 0x000ea2000c1e1900 */
[----:B------:R-:W-:Y:S01]  /*00f0*/  HFMA2 R6, -RZ, RZ, 0.0269927978515625, 39584 ;  /* 0x26e978d5ff067431 */ /* 0x000fe200000001ff */
[----:B------:R-:W0:Y:S04]  /*0100*/  LDCU UR6, c[0x0][0x2f8] ;  /* 0x00005f00ff0677ac */ /* 0x000e280008000800 */
[----:B------:R-:W-:-:S05]  /*0110*/  IMAD R6, R7, R6, 0x10624d8 ;  /* 0x010624d807067424 */ /* 0x000fca00078e0206 */
[----:B------:R-:W-:-:S04]  /*0120*/  SHF.L.W.U32.HI R6, R6, 0x1d, R6 ;  /* 0x0000001d06067819 */ /* 0x000fc80000010e06 */
[----:B------:R-:W-:Y:S01]  /*0130*/  ISETP.GT.U32.AND P0, PT, R6, 0x418936, PT ;  /* 0x004189360600780c */ /* 0x000fe20003f04070 */
[----:B-----5:R-:W-:Y:S01]  /*0140*/  IMAD.WIDE R8, R7, 0x4, R8 ;  /* 0x0000000407087825 */ /* 0x020fe200078e0208 */
[----:B0-----:R-:W-:-:S05]  /*0150*/  IADD3 R6, P1, PT, R1, UR6, RZ ;  /* 0x0000000601067c10 */ /* 0x001fca000ff3e0ff */
[----:B---3--:R-:W-:Y:S02]  /*0160*/  IMAD.X R7, RZ, RZ, UR7, P1 ;  /* 0x00000007ff077e24 */ /* 0x008fe400088e06ff */
[----:B--2---:R-:W-:-:S05]  /*0170*/  FADD R0, R0, R5 ;  /* 0x0000000500007221 */ /* 0x004fca0000000000 */
[----:B------:R0:W-:Y:S01]  /*0180*/  STG.E desc[UR4][R8.64], R0 ;  /* 0x0000000008007986 */ /* 0x0001e2000c101904 */
[----:B------:R-:W-:Y:S05]  /*0190*/  @P0 EXIT ;  /* 0x000000000000094d */ /* 0x000fea0003800000 */
[----:B------:R-:W1:Y:S01]  /*01a0*/  F2F.F64.F32 R2, R0 ;  /* 0x0000000000027310 */ /* 0x000e620000201800 */
[----:B0-----:R-:W-:Y:S01]  /*01b0*/  MOV R8, 0x0 ;  /* 0x0000000000087802 */ /* 0x001fe20000000f00 */
[----:B------:R-:W0:Y:S05]  /*01c0*/  LDCU.64 UR4, c[0x4][0x8] ;  /* 0x01000100ff0477ac */ /* 0x000e2a0008000a00 */
[----:B------:R-:W2:Y:S01]  /*01d0*/  LDC.64 R8, c[0x4][R8] ;  /* 0x0100000008087b82 */ /* 0x000ea20000000a00 */
[----:B-1----:R1:W-:Y:S01]  /*01e0*/  STL.64 [R1], R2 ;  /* 0x0000000201007387 */ /* 0x0023e20000100a00 */
[----:B0-----:R-:W-:Y:S01]  /*01f0*/  MOV R4, UR4 ;  /* 0x0000000400047c02 */ /* 0x001fe20008000f00 */
[----:B------:R-:W-:-:S07]  /*0200*/  IMAD.U32 R5, RZ, RZ, UR5 ;  /* 0x00000005ff057e24 */ /* 0x000fce000f8e00ff */
[----:B------:R-:W-:-:S07]  /*0210*/  LEPC R20, `(.L_x_0) ;  /* 0x000000001014794e */ /* 0x000fce0000000000 */
[----:B-12---:R-:W-:Y:S05]  /*0220*/  CALL.ABS.NOINC R8 ;  /* 0x0000000008007343 */ /* 0x006fea0003c00000 */
.L_x_0:
[----:B------:R-:W-:Y:S05]  /*0230*/  EXIT ;  /* 0x000000000000794d */ /* 0x000fea0003800000 */
.L_x_1:
[----:B------:R-:W-:-:S00]  /*0240*/  BRA `(.L_x_1) ;  /* 0xfffffffc00fc7947 */ /* 0x000fc0000383ffff */
[----:B------:R-:W-:-:S00]  /*0250*/  NOP ;  /* 0x0000000000007918 */ /* 0x000fc00000000000 */
        /* <DEDUP_REMOVED lines=10> */
.L_x_2:


//--------------------- .nv.global.init           --------------------------
	.section	.nv.global.init,"aw",@progbits
.nv.global.init:
	.type		$str,@object
	.size		$str,(.L_0 - $str)
$str:
        /*0000*/ 	.byte	0x67, 0x70, 0x75, 0x20, 0x70, 0x72, 0x69, 0x6e, 0x74, 0x3a, 0x25, 0x66, 0x0a, 0x00
.L_0:


//--------------------- .nv.shared.reserved.0     --------------------------
	.section	.nv.shared.reserved.0,"aw",@nobits
	.weak		__nv_reservedSMEM_offset_0_alias
	.size		__nv_reservedSMEM_offset_0_alias, 0, 64
	.other		__nv_reservedSMEM_offset_0_alias,@"STO_CUDA_RESERVED_SHARED STV_DEFAULT"
__nv_reservedSMEM_offset_0_alias:
	.zero		0
	.zero		64


//--------------------- .nv.constant0._Z6myplusPfS_S_i --------------------------
	.section	.nv.constant0._Z6myplusPfS_S_i,"a",@progbits
	.sectionflags	@""
	.align	4
.nv.constant0._Z6myplusPfS_S_i:
	.zero		924


//--------------------- SYMBOLS --------------------------

	.type		.nv.reservedSmem.offset0,@object
	.size		.nv.reservedSmem.offset0,0x4
	.type		vprintf,@function
